	.headerflags	@"EF_CUDA_TEXMODE_UNIFIED EF_CUDA_64BIT_ADDRESS EF_CUDA_ACCELERATORS EF_CUDA_SM90 EF_CUDA_VIRTUAL_SM(EF_CUDA_SM90)"
	.elftype	@"ET_EXEC"


//--------------------- .nv.info                  --------------------------
	.section	.nv.info,"",@"SHT_CUDA_INFO"
	.align	4


	//----- nvinfo : EIATTR_REGCOUNT
	.align		4
        /*0000*/ 	.byte	0x04, 0x2f
        /*0002*/ 	.short	(.L_3 - .L_2)
	.align		4
.L_2:
        /*0004*/ 	.word	index@(triton_poi_fused__native_batch_norm_legit_no_training_reflection_pad2d_relu_5)
        /*0008*/ 	.word	0x00000014


	//----- nvinfo : EIATTR_MIN_STACK_SIZE
	.align		4
.L_3:
        /*000c*/ 	.byte	0x04, 0x12
        /*000e*/ 	.short	(.L_5 - .L_4)
	.align		4
.L_4:
        /*0010*/ 	.word	index@(triton_poi_fused__native_batch_norm_legit_no_training_reflection_pad2d_relu_5)
        /*0014*/ 	.word	0x00000000


	//----- nvinfo : EIATTR_FRAME_SIZE
	.align		4
.L_5:
        /*0018*/ 	.byte	0x04, 0x11
        /*001a*/ 	.short	(.L_7 - .L_6)
	.align		4
.L_6:
        /*001c*/ 	.word	index@(triton_poi_fused__native_batch_norm_legit_no_training_reflection_pad2d_relu_5)
        /*0020*/ 	.word	0x00000000


	//----- nvinfo : EIATTR_MIN_STACK_SIZE
	.align		4
.L_7:
        /*0024*/ 	.byte	0x04, 0x12
        /*0026*/ 	.short	(.L_9 - .L_8)
	.align		4
.L_8:
        /*0028*/ 	.word	index@(triton_poi_fused__native_batch_norm_legit_no_training_reflection_pad2d_relu_5)
        /*002c*/ 	.word	0x00000000
.L_9:


//--------------------- .nv.info.triton_poi_fused__native_batch_norm_legit_no_training_reflection_pad2d_relu_5 --------------------------
	.section	.nv.info.triton_poi_fused__native_batch_norm_legit_no_training_reflection_pad2d_relu_5,"",@"SHT_CUDA_INFO"
	.sectionflags	@""
	.align	4


	//----- nvinfo : EIATTR_CUDA_API_VERSION
	.align		4
        /*0000*/ 	.byte	0x04, 0x37
        /*0002*/ 	.short	(.L_11 - .L_10)
.L_10:
        /*0004*/ 	.word	0x0000007c


	//----- nvinfo : EIATTR_KPARAM_INFO
	.align		4
.L_11:
        /*0008*/ 	.byte	0x04, 0x17
        /*000a*/ 	.short	(.L_13 - .L_12)
.L_12:
        /*000c*/ 	.word	0x00000000
        /*0010*/ 	.short	0x0006
        /*0012*/ 	.short	0x0030
        /*0014*/ 	.byte	0x00, 0xf0, 0x11, 0x00


	//----- nvinfo : EIATTR_KPARAM_INFO
	.align		4
.L_13:
        /*0018*/ 	.byte	0x04, 0x17
        /*001a*/ 	.short	(.L_15 - .L_14)
.L_14:
        /*001c*/ 	.word	0x00000000
        /*0020*/ 	.short	0x0005
        /*0022*/ 	.short	0x0028
        /*0024*/ 	.byte	0x00, 0xf4, 0x21, 0x00


	//----- nvinfo : EIATTR_KPARAM_INFO
	.align		4
.L_15:
        /*0028*/ 	.byte	0x04, 0x17
        /*002a*/ 	.short	(.L_17 - .L_16)
.L_16:
        /*002c*/ 	.word	0x00000000
        /*0030*/ 	.short	0x0004
        /*0032*/ 	.short	0x0020
        /*0034*/ 	.byte	0x00, 0xf4, 0x21, 0x00


	//----- nvinfo : EIATTR_KPARAM_INFO
	.align		4
.L_17:
        /*0038*/ 	.byte	0x04, 0x17
        /*003a*/ 	.short	(.L_19 - .L_18)
.L_18:
        /*003c*/ 	.word	0x00000000
        /*0040*/ 	.short	0x0003
        /*0042*/ 	.short	0x0018
        /*0044*/ 	.byte	0x00, 0xf4, 0x21, 0x00


	//----- nvinfo : EIATTR_KPARAM_INFO
	.align		4
.L_19:
        /*0048*/ 	.byte	0x04, 0x17
        /*004a*/ 	.short	(.L_21 - .L_20)
.L_20:
        /*004c*/ 	.word	0x00000000
        /*0050*/ 	.short	0x0002
        /*0052*/ 	.short	0x0010
        /*0054*/ 	.byte	0x00, 0xf4, 0x21, 0x00


	//----- nvinfo : EIATTR_KPARAM_INFO
	.align		4
.L_21:
        /*0058*/ 	.byte	0x04, 0x17
        /*005a*/ 	.short	(.L_23 - .L_22)
.L_22:
        /*005c*/ 	.word	0x00000000
        /*0060*/ 	.short	0x0001
        /*0062*/ 	.short	0x0008
        /*0064*/ 	.byte	0x00, 0xf4, 0x21, 0x00


	//----- nvinfo : EIATTR_KPARAM_INFO
	.align		4
.L_23:
        /*0068*/ 	.byte	0x04, 0x17
        /*006a*/ 	.short	(.L_25 - .L_24)
.L_24:
        /*006c*/ 	.word	0x00000000
        /*0070*/ 	.short	0x0000
        /*0072*/ 	.short	0x0000
        /*0074*/ 	.byte	0x00, 0xf4, 0x21, 0x00


	//----- nvinfo : EIATTR_SPARSE_MMA_MASK
	.align		4
.L_25:
        /*0078*/ 	.byte	0x03, 0x50
        /*007a*/ 	.short	0x0000


	//----- nvinfo : EIATTR_MAXREG_COUNT
	.align		4
        /*007c*/ 	.byte	0x03, 0x1b
        /*007e*/ 	.short	0x00ff


	//----- nvinfo : EIATTR_EXIT_INSTR_OFFSETS
	.align		4
        /*0080*/ 	.byte	0x04, 0x1c
        /*0082*/ 	.short	(.L_27 - .L_26)


	//   ....[0]....
.L_26:
        /*0084*/ 	.word	0x000005a0


	//----- nvinfo : EIATTR_REQNTID
	.align		4
.L_27:
        /*0088*/ 	.byte	0x04, 0x10
        /*008a*/ 	.short	(.L_29 - .L_28)
.L_28:
        /*008c*/ 	.word	0x00000100
        /*0090*/ 	.word	0x00000001
        /*0094*/ 	.word	0x00000001


	//----- nvinfo : EIATTR_CBANK_PARAM_SIZE
	.align		4
.L_29:
        /*0098*/ 	.byte	0x03, 0x19
        /*009a*/ 	.short	0x0034


	//----- nvinfo : EIATTR_PARAM_CBANK
	.align		4
        /*009c*/ 	.byte	0x04, 0x0a
        /*009e*/ 	.short	(.L_31 - .L_30)
	.align		4
.L_30:
        /*00a0*/ 	.word	index@(.nv.constant0.triton_poi_fused__native_batch_norm_legit_no_training_reflection_pad2d_relu_5)
        /*00a4*/ 	.short	0x0210
        /*00a6*/ 	.short	0x0034


	//----- nvinfo : EIATTR_SW_WAR
	.align		4
.L_31:
        /*00a8*/ 	.byte	0x04, 0x36
        /*00aa*/ 	.short	(.L_33 - .L_32)
.L_32:
        /*00ac*/ 	.word	0x00000008
.L_33:


//--------------------- .nv.callgraph             --------------------------
	.section	.nv.callgraph,"",@"SHT_CUDA_CALLGRAPH"
	.align	4
	.sectionentsize	8
	.align		4
        /*0000*/ 	.word	0x00000000
	.align		4
        /*0004*/ 	.word	0xffffffff
	.align		4
        /*0008*/ 	.word	0x00000000
	.align		4
        /*000c*/ 	.word	0xfffffffe
	.align		4
        /*0010*/ 	.word	0x00000000
	.align		4
        /*0014*/ 	.word	0xfffffffd
	.align		4
        /*0018*/ 	.word	0x00000000
	.align		4
        /*001c*/ 	.word	0xfffffffc


//--------------------- .nv.constant4             --------------------------
	.section	.nv.constant4,"a",@progbits
	.align	8
	.align		8
.nv.constant4:
        /*0000*/ 	.dword	_$_str
	.align		8
        /*0008*/ 	.dword	_$_str_$_2


//--------------------- .text.triton_poi_fused__native_batch_norm_legit_no_training_reflection_pad2d_relu_5 --------------------------
	.section	.text.triton_poi_fused__native_batch_norm_legit_no_training_reflection_pad2d_relu_5,"ax",@progbits
	.align	128
        .global         triton_poi_fused__native_batch_norm_legit_no_training_reflection_pad2d_relu_5
        .type           triton_poi_fused__native_batch_norm_legit_no_training_reflection_pad2d_relu_5,@function
        .size           triton_poi_fused__native_batch_norm_legit_no_training_reflection_pad2d_relu_5,(.L_x_1 - triton_poi_fused__native_batch_norm_legit_no_training_reflection_pad2d_relu_5)
        .other          triton_poi_fused__native_batch_norm_legit_no_training_reflection_pad2d_relu_5,@"STO_CUDA_ENTRY STV_DEFAULT"
triton_poi_fused__native_batch_norm_legit_no_training_reflection_pad2d_relu_5:
.text.triton_poi_fused__native_batch_norm_legit_no_training_reflection_pad2d_relu_5:
[----:B------:R-:W-:Y:S01]  /*0000*/  LDC R1, c[0x0][0x28] ;  /* 0x00000a00ff017b82 */ /* 0x000fe20000000800 */
[----:B------:R-:W1:Y:S07]  /*0010*/  S2R R0, SR_TID.X ;  /* 0x0000000000007919 */ /* 0x000e6e0000002100 */
[----:B------:R-:W2:Y:S01]  /*0020*/  LDC.64 R6, c[0x0][0x220] ;  /* 0x00008800ff067b82 */ /* 0x000ea20000000a00 */
[----:B------:R-:W-:Y:S01]  /*0030*/  ULDC.64 UR4, c[0x0][0x208] ;  /* 0x0000820000047ab9 */ /* 0x000fe20000000a00 */
[----:B------:R-:W3:Y:S01]  /*0040*/  S2R R3, SR_CTAID.X ;  /* 0x0000000000037919 */ /* 0x000ee20000002500 */
[----:B-1----:R-:W-:-:S05]  /*0050*/  IMAD.SHL.U32 R0, R0, 0x2, RZ ;  /* 0x0000000200007824 */ /* 0x002fca00078e00ff */
[----:B------:R-:W-:-:S04]  /*0060*/  LOP3.LUT R0, R0, 0x1fe, RZ, 0xc0, !PT ;  /* 0x000001fe00007812 */ /* 0x000fc800078ec0ff */
[----:B---3--:R-:W-:-:S05]  /*0070*/  LEA R0, R3, R0, 0x9 ;  /* 0x0000000003007211 */ /* 0x008fca00078e48ff */
[----:B------:R-:W-:-:S05]  /*0080*/  IMAD.HI R4, R0, 0x1948b0fd, RZ ;  /* 0x1948b0fd00047827 */ /* 0x000fca00078e02ff */
[----:B------:R-:W-:-:S04]  /*0090*/  SHF.R.U32.HI R3, RZ, 0x1f, R4 ;  /* 0x0000001fff037819 */ /* 0x000fc80000011604 */
[----:B------:R-:W-:Y:S01]  /*00a0*/  LEA.HI.SX32 R4, R4, R3, 0x1b ;  /* 0x0000000304047211 */ /* 0x000fe200078fdaff */
[----:B------:R-:W-:-:S03]  /*00b0*/  IMAD.HI R3, R0, 0x38e38e39, RZ ;  /* 0x38e38e3900037827 */ /* 0x000fc600078e02ff */
[----:B------:R-:W-:Y:S02]  /*00c0*/  SHF.R.S32.HI R5, RZ, 0x1f, R4 ;  /* 0x0000001fff057819 */ /* 0x000fe40000011404 */
[----:B------:R-:W-:Y:S02]  /*00d0*/  SHF.R.U32.HI R8, RZ, 0x1f, R3 ;  /* 0x0000001fff087819 */ /* 0x000fe40000011603 */
[----:B------:R-:W-:Y:S02]  /*00e0*/  LEA.HI R5, R5, R4, RZ, 0x8 ;  /* 0x0000000405057211 */ /* 0x000fe400078f40ff */
[----:B------:R-:W-:Y:S02]  /*00f0*/  LEA.HI.SX32 R8, R3, R8, 0x1e ;  /* 0x0000000803087211 */ /* 0x000fe400078ff2ff */
[----:B------:R-:W-:Y:S01]  /*0100*/  LOP3.LUT R9, R5, 0xffffff00, RZ, 0xc0, !PT ;  /* 0xffffff0005097812 */ /* 0x000fe200078ec0ff */
[----:B------:R-:W-:Y:S02]  /*0110*/  VIADD R5, R0, 0x1 ;  /* 0x0000000100057836 */ /* 0x000fe40000000000 */
[----:B------:R-:W-:Y:S01]  /*0120*/  IMAD.HI R11, R8, 0x38e38e39, RZ ;  /* 0x38e38e39080b7827 */ /* 0x000fe200078e02ff */
[----:B------:R-:W-:-:S03]  /*0130*/  IADD3 R2, R4, -R9, RZ ;  /* 0x8000000904027210 */ /* 0x000fc60007ffe0ff */
[----:B------:R-:W-:-:S04]  /*0140*/  IMAD.HI R9, R5, 0x38e38e39, RZ ;  /* 0x38e38e3905097827 */ /* 0x000fc800078e02ff */
[----:B--2---:R-:W-:Y:S01]  /*0150*/  IMAD.WIDE R6, R2, 0x4, R6 ;  /* 0x0000000402067825 */ /* 0x004fe200078e0206 */
[----:B------:R-:W-:-:S04]  /*0160*/  SHF.R.U32.HI R10, RZ, 0x1f, R9 ;  /* 0x0000001fff0a7819 */ /* 0x000fc80000011609 */
[----:B------:R1:W2:Y:S01]  /*0170*/  LDG.E.EL R3, desc[UR4][R6.64] ;  /* 0x0000000406037981 */ /* 0x0002a2000c2e1900 */
[----:B------:R-:W-:Y:S02]  /*0180*/  SHF.R.U32.HI R12, RZ, 0x1f, R11 ;  /* 0x0000001fff0c7819 */ /* 0x000fe4000001160b */
[----:B------:R-:W-:Y:S01]  /*0190*/  LEA.HI.SX32 R10, R9, R10, 0x1e ;  /* 0x0000000a090a7211 */ /* 0x000fe200078ff2ff */
[----:B------:R-:W-:Y:S01]  /*01a0*/  IMAD R9, R8, 0x12, RZ ;  /* 0x0000001208097824 */ /* 0x000fe200078e02ff */
[----:B------:R-:W-:Y:S02]  /*01b0*/  LEA.HI.SX32 R12, R11, R12, 0x1e ;  /* 0x0000000c0b0c7211 */ /* 0x000fe400078ff2ff */
[----:B------:R-:W-:Y:S01]  /*01c0*/  LEA R4, R4, 0xff, 0x8 ;  /* 0x000000ff04047811 */ /* 0x000fe200078e40ff */
[----:B------:R-:W-:Y:S01]  /*01d0*/  IMAD R10, R10, 0x12, RZ ;  /* 0x000000120a0a7824 */ /* 0x000fe200078e02ff */
[----:B------:R-:W-:Y:S01]  /*01e0*/  LOP3.LUT R9, RZ, R9, RZ, 0x33, !PT ;  /* 0x00000009ff097212 */ /* 0x000fe200078e33ff */
[----:B------:R-:W-:Y:S01]  /*01f0*/  IMAD R12, R12, 0x12, RZ ;  /* 0x000000120c0c7824 */ /* 0x000fe200078e02ff */
[----:B-1----:R-:W1:Y:S02]  /*0200*/  LDC.64 R6, c[0x0][0x230] ;  /* 0x00008c00ff067b82 */ /* 0x002e640000000a00 */
[----:B------:R-:W-:Y:S01]  /*0210*/  LOP3.LUT R10, RZ, R10, RZ, 0x33, !PT ;  /* 0x0000000aff0a7212 */ /* 0x000fe200078e33ff */
[----:B------:R-:W-:Y:S01]  /*0220*/  IMAD.IADD R9, R0, 0x1, R9 ;  /* 0x0000000100097824 */ /* 0x000fe200078e0209 */
[----:B------:R-:W-:-:S02]  /*0230*/  LOP3.LUT R11, RZ, R12, RZ, 0x33, !PT ;  /* 0x0000000cff0b7212 */ /* 0x000fc400078e33ff */
[----:B------:R-:W-:Y:S02]  /*0240*/  IADD3 R10, R5, R10, RZ ;  /* 0x0000000a050a7210 */ /* 0x000fe40007ffe0ff */
[----:B------:R-:W-:Y:S01]  /*0250*/  IABS R5, R9 ;  /* 0x0000000900057213 */ /* 0x000fe20000000000 */
[----:B------:R-:W-:Y:S01]  /*0260*/  IMAD.IADD R11, R8, 0x1, R11 ;  /* 0x00000001080b7824 */ /* 0x000fe200078e020b */
[----:B------:R-:W-:Y:S01]  /*0270*/  IABS R14, R10 ;  /* 0x0000000a000e7213 */ /* 0x000fe20000000000 */
[----:B------:R-:W3:Y:S01]  /*0280*/  LDC.64 R8, c[0x0][0x210] ;  /* 0x00008400ff087b82 */ /* 0x000ee20000000a00 */
[----:B------:R-:W-:Y:S02]  /*0290*/  IADD3 R5, R5, -0xf, RZ ;  /* 0xfffffff105057810 */ /* 0x000fe40007ffe0ff */
[----:B------:R-:W-:Y:S01]  /*02a0*/  IABS R15, R11 ;  /* 0x0000000b000f7213 */ /* 0x000fe20000000000 */
[----:B------:R-:W-:Y:S01]  /*02b0*/  VIADD R14, R14, 0xfffffff1 ;  /* 0xfffffff10e0e7836 */ /* 0x000fe20000000000 */
[----:B------:R-:W-:-:S02]  /*02c0*/  IABS R16, R5 ;  /* 0x0000000500107213 */ /* 0x000fc40000000000 */
[----:B------:R-:W-:Y:S01]  /*02d0*/  IADD3 R5, R15, -0xf, RZ ;  /* 0xfffffff10f057810 */ /* 0x000fe20007ffe0ff */
[----:B------:R-:W4:Y:S01]  /*02e0*/  LDC.64 R12, c[0x0][0x218] ;  /* 0x00008600ff0c7b82 */ /* 0x000f220000000a00 */
[----:B------:R-:W-:Y:S01]  /*02f0*/  IABS R17, R14 ;  /* 0x0000000e00117213 */ /* 0x000fe20000000000 */
[----:B------:R-:W-:Y:S01]  /*0300*/  IMAD.MOV.U32 R15, RZ, RZ, R16 ;  /* 0x000000ffff0f7224 */ /* 0x000fe200078e0010 */
[----:B------:R-:W-:-:S04]  /*0310*/  IABS R14, R5 ;  /* 0x00000005000e7213 */ /* 0x000fc80000000000 */
[----:B------:R-:W-:Y:S01]  /*0320*/  IADD3 R5, R4, -R15, RZ ;  /* 0x8000000f04057210 */ /* 0x000fe20007ffe0ff */
[----:B------:R-:W5:Y:S01]  /*0330*/  LDC.64 R10, c[0x0][0x228] ;  /* 0x00008a00ff0a7b82 */ /* 0x000f620000000a00 */
[----:B------:R-:W-:Y:S01]  /*0340*/  IMAD.MOV.U32 R15, RZ, RZ, R14 ;  /* 0x000000ffff0f7224 */ /* 0x000fe200078e000e */
[----:B------:R-:W-:-:S03]  /*0350*/  IADD3 R4, R4, -R17, RZ ;  /* 0x8000001104047210 */ /* 0x000fc60007ffe0ff */
[C---:B------:R-:W-:Y:S02]  /*0360*/  IMAD R5, R15.reuse, -0x10, R5 ;  /* 0xfffffff00f057824 */ /* 0x040fe400078e0205 */
[----:B------:R-:W-:Y:S02]  /*0370*/  IMAD R15, R15, -0x10, R4 ;  /* 0xfffffff00f0f7824 */ /* 0x000fe400078e0204 */
[----:B---3--:R-:W-:-:S04]  /*0380*/  IMAD.WIDE R4, R5, 0x4, R8 ;  /* 0x0000000405047825 */ /* 0x008fc800078e0208 */
[----:B------:R-:W-:Y:S02]  /*0390*/  IMAD.WIDE R8, R15, 0x4, R8 ;  /* 0x000000040f087825 */ /* 0x000fe400078e0208 */
[----:B------:R-:W3:Y:S02]  /*03a0*/  LDG.E.EL R4, desc[UR4][R4.64] ;  /* 0x0000000404047981 */ /* 0x000ee4000c2e1900 */
[C---:B----4-:R-:W-:Y:S02]  /*03b0*/  IMAD.WIDE R12, R2.reuse, 0x4, R12 ;  /* 0x00000004020c7825 */ /* 0x050fe400078e020c */
[----:B------:R-:W4:Y:S02]  /*03c0*/  LDG.E.EL R8, desc[UR4][R8.64] ;  /* 0x0000000408087981 */ /* 0x000f24000c2e1900 */
[C---:B-1----:R-:W-:Y:S02]  /*03d0*/  IMAD.WIDE R6, R2.reuse, 0x4, R6 ;  /* 0x0000000402067825 */ /* 0x042fe400078e0206 */
[----:B------:R1:W3:Y:S02]  /*03e0*/  LDG.E.EL R13, desc[UR4][R12.64] ;  /* 0x000000040c0d7981 */ /* 0x0002e4000c2e1900 */
[----:B-----5:R-:W-:-:S02]  /*03f0*/  IMAD.WIDE R10, R2, 0x4, R10 ;  /* 0x00000004020a7825 */ /* 0x020fc400078e020a */
[----:B------:R-:W5:Y:S04]  /*0400*/  LDG.E.EL R7, desc[UR4][R6.64] ;  /* 0x0000000406077981 */ /* 0x000f68000c2e1900 */
[----:B------:R-:W5:Y:S01]  /*0410*/  LDG.E.EL R10, desc[UR4][R10.64] ;  /* 0x000000040a0a7981 */ /* 0x000f62000c2e1900 */
[----:B-1----:R-:W-:Y:S02]  /*0420*/  IMAD.MOV.U32 R12, RZ, RZ, 0x3e800000 ;  /* 0x3e800000ff0c7424 */ /* 0x002fe400078e00ff */
[----:B--2---:R-:W-:Y:S02]  /*0430*/  FADD R14, R3, 9.9999997473787516356e-06 ;  /* 0x3727c5ac030e7421 */ /* 0x004fe40000000000 */
[----:B------:R-:W1:Y:S02]  /*0440*/  LDC.64 R2, c[0x0][0x238] ;  /* 0x00008e00ff027b82 */ /* 0x000e640000000a00 */
[----:B------:R-:W2:Y:S02]  /*0450*/  MUFU.SQRT R15, R14 ;  /* 0x0000000e000f7308 */ /* 0x000ea40000002000 */
[----:B--2---:R-:W-:-:S02]  /*0460*/  FSETP.GT.AND P0, PT, R15, 8.50705917302346158658e+37, PT ;  /* 0x7e8000000f00780b */ /* 0x004fc40003f04000 */
[----:B------:R-:W-:-:S11]  /*0470*/  FSETP.GEU.AND P1, PT, R15, 1.175494350822287508e-38, PT ;  /* 0x008000000f00780b */ /* 0x000fd60003f2e000 */
[----:B------:R-:W-:-:S04]  /*0480*/  @P0 FMUL R15, R15, 0.25 ;  /* 0x3e8000000f0f0820 */ /* 0x000fc80000400000 */
[----:B------:R-:W-:-:S06]  /*0490*/  @!P1 FMUL R15, R15, 16777216 ;  /* 0x4b8000000f0f9820 */ /* 0x000fcc0000400000 */
[----:B------:R-:W2:Y:S01]  /*04a0*/  MUFU.RCP R15, R15 ;  /* 0x0000000f000f7308 */ /* 0x000ea20000001000 */
[----:B------:R-:W-:-:S05]  /*04b0*/  FSEL R12, R12, 1, P0 ;  /* 0x3f8000000c0c7808 */ /* 0x000fca0000000000 */
[----:B------:R-:W-:-:S04]  /*04c0*/  @!P1 FMUL R12, R12, 16777216 ;  /* 0x4b8000000c0c9820 */ /* 0x000fc80000400000 */
[----:B--2---:R-:W-:Y:S01]  /*04d0*/  FMUL R5, R15, R12 ;  /* 0x0000000c0f057220 */ /* 0x004fe20000400000 */
[--C-:B---3--:R-:W-:Y:S01]  /*04e0*/  FADD R4, R4, -R13.reuse ;  /* 0x8000000d04047221 */ /* 0x108fe20000000000 */
[----:B----4-:R-:W-:-:S03]  /*04f0*/  FADD R8, R8, -R13 ;  /* 0x8000000d08087221 */ /* 0x010fc60000000000 */
[-C--:B------:R-:W-:Y:S01]  /*0500*/  FMUL R4, R4, R5.reuse ;  /* 0x0000000504047220 */ /* 0x080fe20000400000 */
[----:B------:R-:W-:-:S03]  /*0510*/  FMUL R8, R8, R5 ;  /* 0x0000000508087220 */ /* 0x000fc60000400000 */
[C-C-:B-----5:R-:W-:Y:S01]  /*0520*/  FFMA R4, R10.reuse, R4, R7.reuse ;  /* 0x000000040a047223 */ /* 0x160fe20000000007 */
[----:B------:R-:W-:-:S04]  /*0530*/  FFMA R8, R10, R8, R7 ;  /* 0x000000080a087223 */ /* 0x000fc80000000007 */
[----:B------:R-:W-:Y:S02]  /*0540*/  FSETP.GEU.AND P0, PT, R4, RZ, PT ;  /* 0x000000ff0400720b */ /* 0x000fe40003f0e000 */
[----:B------:R-:W-:Y:S01]  /*0550*/  FSETP.GEU.AND P1, PT, R8, RZ, PT ;  /* 0x000000ff0800720b */ /* 0x000fe20003f2e000 */
[----:B-1----:R-:W-:Y:S01]  /*0560*/  IMAD.WIDE R2, R0, 0x4, R2 ;  /* 0x0000000400027825 */ /* 0x002fe200078e0202 */
[----:B------:R-:W-:Y:S02]  /*0570*/  FSEL R4, R4, RZ, P0 ;  /* 0x000000ff04047208 */ /* 0x000fe40000000000 */
[----:B------:R-:W-:-:S05]  /*0580*/  FSEL R5, R8, RZ, P1 ;  /* 0x000000ff08057208 */ /* 0x000fca0000800000 */
[----:B------:R-:W-:Y:S01]  /*0590*/  STG.E.64 desc[UR4][R2.64], R4 ;  /* 0x0000000402007986 */ /* 0x000fe2000c101b04 */
[----:B------:R-:W-:Y:S05]  /*05a0*/  EXIT ;  /* 0x000000000000794d */ /* 0x000fea0003800000 */
.L_x_0:
[----:B------:R-:W-:-:S00]  /*05b0*/  BRA `(.L_x_0) ;  /* 0xfffffffc00fc7947 */ /* 0x000fc0000383ffff */
[----:B------:R-:W-:-:S00]  /*05c0*/  NOP ;  /* 0x0000000000007918 */ /* 0x000fc00000000000 */
        /* <DEDUP_REMOVED lines=11> */
.L_x_1:


//--------------------- .nv.global.init           --------------------------
	.section	.nv.global.init,"aw",@progbits
.nv.global.init:
	.type		_$_str,@object
	.size		_$_str,(_$_str_$_2 - _$_str)
_$_str:
        /*0000*/ 	.byte	0x5f, 0x5f, 0x43, 0x55, 0x44, 0x41, 0x5f, 0x46, 0x54, 0x5a, 0x00
	.type		_$_str_$_2,@object
	.size		_$_str_$_2,(.L_1 - _$_str_$_2)
_$_str_$_2:
        /*000b*/ 	.byte	0x5f, 0x5f, 0x43, 0x55, 0x44, 0x41, 0x5f, 0x50, 0x52, 0x45, 0x43, 0x5f, 0x53, 0x51, 0x52, 0x54
        /*001b*/ 	.byte	0x00
.L_1:


//--------------------- .nv.constant0.triton_poi_fused__native_batch_norm_legit_no_training_reflection_pad2d_relu_5 --------------------------
	.section	.nv.constant0.triton_poi_fused__native_batch_norm_legit_no_training_reflection_pad2d_relu_5,"a",@progbits
	.sectionflags	@""
	.align	4
.nv.constant0.triton_poi_fused__native_batch_norm_legit_no_training_reflection_pad2d_relu_5:
	.zero		580
